//
// Generated by NVIDIA NVVM Compiler
//
// Compiler Build ID: CL-36424714
// Cuda compilation tools, release 13.0, V13.0.88
// Based on NVVM 20.0.0
//

.version 9.0
.target sm_100
.address_size 64

	// .globl	_Z17gpuMatrixMultiplyPdS_S_iii

.visible .entry _Z17gpuMatrixMultiplyPdS_S_iii(
	.param .u64 .ptr .align 1 _Z17gpuMatrixMultiplyPdS_S_iii_param_0,
	.param .u64 .ptr .align 1 _Z17gpuMatrixMultiplyPdS_S_iii_param_1,
	.param .u64 .ptr .align 1 _Z17gpuMatrixMultiplyPdS_S_iii_param_2,
	.param .u32 _Z17gpuMatrixMultiplyPdS_S_iii_param_3,
	.param .u32 _Z17gpuMatrixMultiplyPdS_S_iii_param_4,
	.param .u32 _Z17gpuMatrixMultiplyPdS_S_iii_param_5
)
{
	.reg .pred 	%p<13>;
	.reg .b32 	%r<94>;
	.reg .b64 	%rd<70>;
	.reg .b64 	%fd<68>;

	ld.param.u64 	%rd4, [_Z17gpuMatrixMultiplyPdS_S_iii_param_0];
	ld.param.u64 	%rd5, [_Z17gpuMatrixMultiplyPdS_S_iii_param_1];
	ld.param.u32 	%r46, [_Z17gpuMatrixMultiplyPdS_S_iii_param_3];
	ld.param.u32 	%r44, [_Z17gpuMatrixMultiplyPdS_S_iii_param_4];
	ld.param.u32 	%r45, [_Z17gpuMatrixMultiplyPdS_S_iii_param_5];
	cvta.to.global.u64 	%rd1, %rd5;
	cvta.to.global.u64 	%rd2, %rd4;
	mov.u32 	%r1, %tid.x;
	mov.u32 	%r48, %ctaid.x;
	mov.u32 	%r49, %ntid.x;
	mul.lo.s32 	%r2, %r48, %r49;
	add.s32 	%r3, %r2, %r1;
	mov.u32 	%r50, %tid.y;
	mov.u32 	%r51, %ctaid.y;
	mov.u32 	%r52, %ntid.y;
	mad.lo.s32 	%r53, %r51, %r52, %r50;
	setp.ge.u32 	%p1, %r3, %r45;
	setp.ge.u32 	%p2, %r53, %r46;
	or.pred  	%p3, %p1, %p2;
	@%p3 bra 	$L__BB0_14;
	setp.eq.s32 	%p4, %r44, 0;
	mov.f64 	%fd67, 0d0000000000000000;
	@%p4 bra 	$L__BB0_13;
	mul.lo.s32 	%r5, %r44, %r53;
	and.b32  	%r6, %r44, 7;
	setp.lt.u32 	%p5, %r44, 8;
	mov.f64 	%fd67, 0d0000000000000000;
	mov.b32 	%r92, 0;
	@%p5 bra 	$L__BB0_5;
	and.b32  	%r92, %r44, -8;
	neg.s32 	%r90, %r92;
	add.s32 	%r55, %r1, %r45;
	add.s32 	%r89, %r55, %r2;
	shl.b32 	%r10, %r45, 3;
	shl.b32 	%r56, %r45, 1;
	add.s32 	%r88, %r3, %r56;
	mad.lo.s32 	%r87, %r45, 3, %r3;
	shl.b32 	%r57, %r45, 2;
	add.s32 	%r86, %r3, %r57;
	mad.lo.s32 	%r85, %r45, 5, %r3;
	mad.lo.s32 	%r84, %r45, 6, %r3;
	mad.lo.s32 	%r83, %r45, 7, %r3;
	add.s32 	%r81, %r5, 3;
	mov.f64 	%fd67, 0d0000000000000000;
	mov.u32 	%r82, %r3;
$L__BB0_4:
	.pragma "nounroll";
	add.s32 	%r58, %r81, -3;
	mul.wide.u32 	%rd6, %r58, 8;
	add.s64 	%rd7, %rd2, %rd6;
	ld.global.f64 	%fd17, [%rd7];
	mul.wide.u32 	%rd8, %r82, 8;
	add.s64 	%rd9, %rd1, %rd8;
	ld.global.f64 	%fd18, [%rd9];
	fma.rn.f64 	%fd19, %fd17, %fd18, %fd67;
	add.s32 	%r59, %r81, -2;
	mul.wide.u32 	%rd10, %r59, 8;
	add.s64 	%rd11, %rd2, %rd10;
	ld.global.f64 	%fd20, [%rd11];
	mul.wide.u32 	%rd12, %r89, 8;
	add.s64 	%rd13, %rd1, %rd12;
	ld.global.f64 	%fd21, [%rd13];
	fma.rn.f64 	%fd22, %fd20, %fd21, %fd19;
	add.s32 	%r60, %r81, -1;
	mul.wide.u32 	%rd14, %r60, 8;
	add.s64 	%rd15, %rd2, %rd14;
	ld.global.f64 	%fd23, [%rd15];
	mul.wide.u32 	%rd16, %r88, 8;
	add.s64 	%rd17, %rd1, %rd16;
	ld.global.f64 	%fd24, [%rd17];
	fma.rn.f64 	%fd25, %fd23, %fd24, %fd22;
	add.s32 	%r61, %r81, 4;
	mul.wide.u32 	%rd18, %r81, 8;
	add.s64 	%rd19, %rd2, %rd18;
	ld.global.f64 	%fd26, [%rd19];
	mul.wide.u32 	%rd20, %r87, 8;
	add.s64 	%rd21, %rd1, %rd20;
	ld.global.f64 	%fd27, [%rd21];
	fma.rn.f64 	%fd28, %fd26, %fd27, %fd25;
	add.s32 	%r62, %r81, 1;
	mul.wide.u32 	%rd22, %r62, 8;
	add.s64 	%rd23, %rd2, %rd22;
	ld.global.f64 	%fd29, [%rd23];
	mul.wide.u32 	%rd24, %r86, 8;
	add.s64 	%rd25, %rd1, %rd24;
	ld.global.f64 	%fd30, [%rd25];
	fma.rn.f64 	%fd31, %fd29, %fd30, %fd28;
	add.s32 	%r63, %r81, 2;
	mul.wide.u32 	%rd26, %r63, 8;
	add.s64 	%rd27, %rd2, %rd26;
	ld.global.f64 	%fd32, [%rd27];
	mul.wide.u32 	%rd28, %r85, 8;
	add.s64 	%rd29, %rd1, %rd28;
	ld.global.f64 	%fd33, [%rd29];
	fma.rn.f64 	%fd34, %fd32, %fd33, %fd31;
	add.s32 	%r64, %r81, 3;
	mul.wide.u32 	%rd30, %r64, 8;
	add.s64 	%rd31, %rd2, %rd30;
	ld.global.f64 	%fd35, [%rd31];
	mul.wide.u32 	%rd32, %r84, 8;
	add.s64 	%rd33, %rd1, %rd32;
	ld.global.f64 	%fd36, [%rd33];
	fma.rn.f64 	%fd37, %fd35, %fd36, %fd34;
	mul.wide.u32 	%rd34, %r61, 8;
	add.s64 	%rd35, %rd2, %rd34;
	ld.global.f64 	%fd38, [%rd35];
	mul.wide.u32 	%rd36, %r83, 8;
	add.s64 	%rd37, %rd1, %rd36;
	ld.global.f64 	%fd39, [%rd37];
	fma.rn.f64 	%fd67, %fd38, %fd39, %fd37;
	add.s32 	%r90, %r90, 8;
	add.s32 	%r89, %r89, %r10;
	add.s32 	%r88, %r88, %r10;
	add.s32 	%r87, %r87, %r10;
	add.s32 	%r86, %r86, %r10;
	add.s32 	%r85, %r85, %r10;
	add.s32 	%r84, %r84, %r10;
	add.s32 	%r83, %r83, %r10;
	add.s32 	%r82, %r82, %r10;
	add.s32 	%r81, %r81, 8;
	setp.ne.s32 	%p6, %r90, 0;
	@%p6 bra 	$L__BB0_4;
$L__BB0_5:
	setp.eq.s32 	%p7, %r6, 0;
	@%p7 bra 	$L__BB0_13;
	and.b32  	%r39, %r44, 3;
	setp.lt.u32 	%p8, %r6, 4;
	@%p8 bra 	$L__BB0_8;
	add.s32 	%r65, %r92, %r5;
	mul.wide.u32 	%rd38, %r65, 8;
	add.s64 	%rd39, %rd2, %rd38;
	ld.global.f64 	%fd41, [%rd39];
	mad.lo.s32 	%r66, %r92, %r45, %r3;
	mul.wide.u32 	%rd40, %r66, 8;
	add.s64 	%rd41, %rd1, %rd40;
	ld.global.f64 	%fd42, [%rd41];
	fma.rn.f64 	%fd43, %fd41, %fd42, %fd67;
	add.s32 	%r67, %r65, 1;
	mul.wide.u32 	%rd42, %r67, 8;
	add.s64 	%rd43, %rd2, %rd42;
	ld.global.f64 	%fd44, [%rd43];
	add.s32 	%r68, %r66, %r45;
	mul.wide.u32 	%rd44, %r68, 8;
	add.s64 	%rd45, %rd1, %rd44;
	ld.global.f64 	%fd45, [%rd45];
	fma.rn.f64 	%fd46, %fd44, %fd45, %fd43;
	add.s32 	%r69, %r65, 2;
	mul.wide.u32 	%rd46, %r69, 8;
	add.s64 	%rd47, %rd2, %rd46;
	ld.global.f64 	%fd47, [%rd47];
	add.s32 	%r70, %r68, %r45;
	mul.wide.u32 	%rd48, %r70, 8;
	add.s64 	%rd49, %rd1, %rd48;
	ld.global.f64 	%fd48, [%rd49];
	fma.rn.f64 	%fd49, %fd47, %fd48, %fd46;
	add.s32 	%r71, %r65, 3;
	mul.wide.u32 	%rd50, %r71, 8;
	add.s64 	%rd51, %rd2, %rd50;
	ld.global.f64 	%fd50, [%rd51];
	add.s32 	%r72, %r70, %r45;
	mul.wide.u32 	%rd52, %r72, 8;
	add.s64 	%rd53, %rd1, %rd52;
	ld.global.f64 	%fd51, [%rd53];
	fma.rn.f64 	%fd67, %fd50, %fd51, %fd49;
	add.s32 	%r92, %r92, 4;
$L__BB0_8:
	setp.eq.s32 	%p9, %r39, 0;
	@%p9 bra 	$L__BB0_13;
	setp.eq.s32 	%p10, %r39, 1;
	@%p10 bra 	$L__BB0_11;
	add.s32 	%r73, %r92, %r5;
	mul.wide.u32 	%rd54, %r73, 8;
	add.s64 	%rd55, %rd2, %rd54;
	ld.global.f64 	%fd53, [%rd55];
	mad.lo.s32 	%r74, %r92, %r45, %r3;
	mul.wide.u32 	%rd56, %r74, 8;
	add.s64 	%rd57, %rd1, %rd56;
	ld.global.f64 	%fd54, [%rd57];
	fma.rn.f64 	%fd55, %fd53, %fd54, %fd67;
	add.s32 	%r75, %r73, 1;
	mul.wide.u32 	%rd58, %r75, 8;
	add.s64 	%rd59, %rd2, %rd58;
	ld.global.f64 	%fd56, [%rd59];
	add.s32 	%r76, %r74, %r45;
	mul.wide.u32 	%rd60, %r76, 8;
	add.s64 	%rd61, %rd1, %rd60;
	ld.global.f64 	%fd57, [%rd61];
	fma.rn.f64 	%fd67, %fd56, %fd57, %fd55;
	add.s32 	%r92, %r92, 2;
$L__BB0_11:
	and.b32  	%r77, %r44, 1;
	setp.eq.b32 	%p11, %r77, 1;
	not.pred 	%p12, %p11;
	@%p12 bra 	$L__BB0_13;
	add.s32 	%r78, %r92, %r5;
	mul.wide.u32 	%rd62, %r78, 8;
	add.s64 	%rd63, %rd2, %rd62;
	ld.global.f64 	%fd58, [%rd63];
	mad.lo.s32 	%r79, %r92, %r45, %r3;
	mul.wide.u32 	%rd64, %r79, 8;
	add.s64 	%rd65, %rd1, %rd64;
	ld.global.f64 	%fd59, [%rd65];
	fma.rn.f64 	%fd67, %fd58, %fd59, %fd67;
$L__BB0_13:
	ld.param.u64 	%rd69, [_Z17gpuMatrixMultiplyPdS_S_iii_param_2];
	mad.lo.s32 	%r80, %r45, %r53, %r3;
	cvta.to.global.u64 	%rd66, %rd69;
	mul.wide.u32 	%rd67, %r80, 8;
	add.s64 	%rd68, %rd66, %rd67;
	st.global.f64 	[%rd68], %fd67;
$L__BB0_14:
	ret;

}


// ===== COMPILED SASS (sm_100) =====

	.target	sm_100

	.elftype	@"ET_EXEC"


//--------------------- .note.nv.tkinfo           --------------------------
	.section	.note.nv.tkinfo,"",@"SHT_NOTE"
	.sectionflags	@"SHF_NOTE_NV_TKINFO"
	.tkinfo
        /*0018*/ 	.word	0x00000002
        /*0030*/ 	.string	""
        /*0030*/ 	.string	"ptxas"
        /*0030*/ 	.string	"Cuda compilation tools, release 13.0, V13.0.88"
        /*0030*/ 	.string	"Build cuda_13.0.r13.0/compiler.36424714_0"
        /*0030*/ 	.string	"-arch sm_100 -m 64 "



//--------------------- .note.nv.cuinfo           --------------------------
	.section	.note.nv.cuinfo,"",@"SHT_NOTE"
	.sectionflags	@"SHF_NOTE_NV_CUINFO"
        /*0018*/ 	.short	0x0002
        /*001a*/ 	.short	0x0064
        /*001c*/ 	.short	0x0082
	.zero		2


//--------------------- .nv.info                  --------------------------
	.section	.nv.info,"",@"SHT_CUDA_INFO"
	.align	4


	//----- nvinfo : EIATTR_REGCOUNT
	.align		4
        /*0000*/ 	.byte	0x04, 0x2f
        /*0002*/ 	.short	(.L_1 - .L_0)
	.align		4
.L_0:
        /*0004*/ 	.word	index@(_Z17gpuMatrixMultiplyPdS_S_iii)
        /*0008*/ 	.word	0x00000020


	//----- nvinfo : EIATTR_FRAME_SIZE
	.align		4
.L_1:
        /*000c*/ 	.byte	0x04, 0x11
        /*000e*/ 	.short	(.L_3 - .L_2)
	.align		4
.L_2:
        /*0010*/ 	.word	index@(_Z17gpuMatrixMultiplyPdS_S_iii)
        /*0014*/ 	.word	0x00000000


	//----- nvinfo : EIATTR_MIN_STACK_SIZE
	.align		4
.L_3:
        /*0018*/ 	.byte	0x04, 0x12
        /*001a*/ 	.short	(.L_5 - .L_4)
	.align		4
.L_4:
        /*001c*/ 	.word	index@(_Z17gpuMatrixMultiplyPdS_S_iii)
        /*0020*/ 	.word	0x00000000
.L_5:


//--------------------- .nv.compat                --------------------------
	.section	.nv.compat,"",@"SHT_CUDA_COMPAT_INFO"
	.align	4
        /*0000*/ 	.byte	0x02, 0x09, 0x00, 0x00, 0x02, 0x02, 0x01, 0x00, 0x02, 0x05, 0x05, 0x00, 0x03, 0x07, 0x01, 0x01
        /*0010*/ 	.byte	0x02, 0x03, 0x00, 0x00, 0x02, 0x06, 0x01, 0x00, 0x04, 0x0b, 0x08, 0x00, 0x01, 0x00, 0x00, 0x00
        /*0020*/ 	.byte	0x00, 0x00, 0x00, 0x00


//--------------------- .nv.info._Z17gpuMatrixMultiplyPdS_S_iii --------------------------
	.section	.nv.info._Z17gpuMatrixMultiplyPdS_S_iii,"",@"SHT_CUDA_INFO"
	.sectionflags	@""
	.align	4


	//----- nvinfo : EIATTR_CUDA_API_VERSION
	.align		4
        /*0000*/ 	.byte	0x04, 0x37
        /*0002*/ 	.short	(.L_7 - .L_6)
.L_6:
        /*0004*/ 	.word	0x00000082


	//----- nvinfo : EIATTR_KPARAM_INFO
	.align		4
.L_7:
        /*0008*/ 	.byte	0x04, 0x17
        /*000a*/ 	.short	(.L_9 - .L_8)
.L_8:
        /*000c*/ 	.word	0x00000000
        /*0010*/ 	.short	0x0005
        /*0012*/ 	.short	0x0020
        /*0014*/ 	.byte	0x00, 0xf0, 0x11, 0x00


	//----- nvinfo : EIATTR_KPARAM_INFO
	.align		4
.L_9:
        /*0018*/ 	.byte	0x04, 0x17
        /*001a*/ 	.short	(.L_11 - .L_10)
.L_10:
        /*001c*/ 	.word	0x00000000
        /*0020*/ 	.short	0x0004
        /*0022*/ 	.short	0x001c
        /*0024*/ 	.byte	0x00, 0xf0, 0x11, 0x00


	//----- nvinfo : EIATTR_KPARAM_INFO
	.align		4
.L_11:
        /*0028*/ 	.byte	0x04, 0x17
        /*002a*/ 	.short	(.L_13 - .L_12)
.L_12:
        /*002c*/ 	.word	0x00000000
        /*0030*/ 	.short	0x0003
        /*0032*/ 	.short	0x0018
        /*0034*/ 	.byte	0x00, 0xf0, 0x11, 0x00


	//----- nvinfo : EIATTR_KPARAM_INFO
	.align		4
.L_13:
        /*0038*/ 	.byte	0x04, 0x17
        /*003a*/ 	.short	(.L_15 - .L_14)
.L_14:
        /*003c*/ 	.word	0x00000000
        /*0040*/ 	.short	0x0002
        /*0042*/ 	.short	0x0010
        /*0044*/ 	.byte	0x00, 0xf5, 0x21, 0x00


	//----- nvinfo : EIATTR_KPARAM_INFO
	.align		4
.L_15:
        /*0048*/ 	.byte	0x04, 0x17
        /*004a*/ 	.short	(.L_17 - .L_16)
.L_16:
        /*004c*/ 	.word	0x00000000
        /*0050*/ 	.short	0x0001
        /*0052*/ 	.short	0x0008
        /*0054*/ 	.byte	0x00, 0xf5, 0x21, 0x00


	//----- nvinfo : EIATTR_KPARAM_INFO
	.align		4
.L_17:
        /*0058*/ 	.byte	0x04, 0x17
        /*005a*/ 	.short	(.L_19 - .L_18)
.L_18:
        /*005c*/ 	.word	0x00000000
        /*0060*/ 	.short	0x0000
        /*0062*/ 	.short	0x0000
        /*0064*/ 	.byte	0x00, 0xf5, 0x21, 0x00


	//----- nvinfo : EIATTR_SPARSE_MMA_MASK
	.align		4
.L_19:
        /*0068*/ 	.byte	0x03, 0x50
        /*006a*/ 	.short	0x0000


	//----- nvinfo : EIATTR_MAXREG_COUNT
	.align		4
        /*006c*/ 	.byte	0x03, 0x1b
        /*006e*/ 	.short	0x00ff


	//----- nvinfo : EIATTR_MERCURY_ISA_VERSION
	.align		4
        /*0070*/ 	.byte	0x03, 0x5f
        /*0072*/ 	.short	0x0101


	//----- nvinfo : EIATTR_VRC_CTA_INIT_COUNT
	.align		4
        /*0074*/ 	.byte	0x02, 0x4a
	.zero		1
	.zero		1


	//----- nvinfo : EIATTR_EXIT_INSTR_OFFSETS
	.align		4
        /*0078*/ 	.byte	0x04, 0x1c
        /*007a*/ 	.short	(.L_21 - .L_20)


	//   ....[0]....
.L_20:
        /*007c*/ 	.word	0x000000e0


	//   ....[1]....
        /*0080*/ 	.word	0x00000a90


	//----- nvinfo : EIATTR_CBANK_PARAM_SIZE
	.align		4
.L_21:
        /*0084*/ 	.byte	0x03, 0x19
        /*0086*/ 	.short	0x0024


	//----- nvinfo : EIATTR_PARAM_CBANK
	.align		4
        /*0088*/ 	.byte	0x04, 0x0a
        /*008a*/ 	.short	(.L_23 - .L_22)
	.align		4
.L_22:
        /*008c*/ 	.word	index@(.nv.constant0._Z17gpuMatrixMultiplyPdS_S_iii)
        /*0090*/ 	.short	0x0380
        /*0092*/ 	.short	0x0024


	//----- nvinfo : EIATTR_SW_WAR
	.align		4
.L_23:
        /*0094*/ 	.byte	0x04, 0x36
        /*0096*/ 	.short	(.L_25 - .L_24)
.L_24:
        /*0098*/ 	.word	0x00000008
.L_25:


//--------------------- .nv.callgraph             --------------------------
	.section	.nv.callgraph,"",@"SHT_CUDA_CALLGRAPH"
	.align	4
	.sectionentsize	8
	.align		4
        /*0000*/ 	.word	0x00000000
	.align		4
        /*0004*/ 	.word	0xffffffff
	.align		4
        /*0008*/ 	.word	0x00000000
	.align		4
        /*000c*/ 	.word	0xfffffffe
	.align		4
        /*0010*/ 	.word	0x00000000
	.align		4
        /*0014*/ 	.word	0xfffffffd
	.align		4
        /*0018*/ 	.word	0x00000000
	.align		4
        /*001c*/ 	.word	0xfffffffc


//--------------------- .text._Z17gpuMatrixMultiplyPdS_S_iii --------------------------
	.section	.text._Z17gpuMatrixMultiplyPdS_S_iii,"ax",@progbits
	.align	128
        .global         _Z17gpuMatrixMultiplyPdS_S_iii
        .type           _Z17gpuMatrixMultiplyPdS_S_iii,@function
        .size           _Z17gpuMatrixMultiplyPdS_S_iii,(.L_x_5 - _Z17gpuMatrixMultiplyPdS_S_iii)
        .other          _Z17gpuMatrixMultiplyPdS_S_iii,@"STO_CUDA_ENTRY STV_DEFAULT"
_Z17gpuMatrixMultiplyPdS_S_iii:
.text._Z17gpuMatrixMultiplyPdS_S_iii:
[----:B------:R-:W-:Y:S01]  /*0000*/  LDC R1, c[0x0][0x37c] ;  /* 0x0000df00ff017b82 */ /* 0x000fe20000000800 */
[----:B------:R-:W0:Y:S07]  /*0010*/  S2R R3, SR_TID.Y ;  /* 0x0000000000037919 */ /* 0x000e2e0000002200 */
[----:B------:R-:W1:Y:S01]  /*0020*/  S2UR UR4, SR_CTAID.X ;  /* 0x00000000000479c3 */ /* 0x000e620000002500 */
[----:B------:R-:W1:Y:S01]  /*0030*/  LDCU UR5, c[0x0][0x360] ;  /* 0x00006c00ff0577ac */ /* 0x000e620008000800 */
[----:B------:R-:W2:Y:S01]  /*0040*/  S2R R7, SR_TID.X ;  /* 0x0000000000077919 */ /* 0x000ea20000002100 */
[----:B------:R-:W3:Y:S05]  /*0050*/  LDCU UR7, c[0x0][0x398] ;  /* 0x00007300ff0777ac */ /* 0x000eea0008000800 */
[----:B------:R-:W0:Y:S08]  /*0060*/  S2UR UR6, SR_CTAID.Y ;  /* 0x00000000000679c3 */ /* 0x000e300000002600 */
[----:B------:R-:W0:Y:S08]  /*0070*/  LDC R2, c[0x0][0x364] ;  /* 0x0000d900ff027b82 */ /* 0x000e300000000800 */
[----:B------:R-:W4:Y:S01]  /*0080*/  LDC R0, c[0x0][0x3a0] ;  /* 0x0000e800ff007b82 */ /* 0x000f220000000800 */
[----:B-1----:R-:W-:-:S06]  /*0090*/  UIMAD UR4, UR4, UR5, URZ ;  /* 0x00000005040472a4 */ /* 0x002fcc000f8e02ff */
[----:B--2---:R-:W-:Y:S01]  /*00a0*/  IADD3 R5, PT, PT, R7, UR4, RZ ;  /* 0x0000000407057c10 */ /* 0x004fe2000fffe0ff */
[----:B0-----:R-:W-:-:S05]  /*00b0*/  IMAD R3, R2, UR6, R3 ;  /* 0x0000000602037c24 */ /* 0x001fca000f8e0203 */
[----:B---3--:R-:W-:-:S04]  /*00c0*/  ISETP.GE.U32.AND P0, PT, R3, UR7, PT ;  /* 0x0000000703007c0c */ /* 0x008fc8000bf06070 */
[----:B----4-:R-:W-:-:S13]  /*00d0*/  ISETP.GE.U32.OR P0, PT, R5, R0, P0 ;  /* 0x000000000500720c */ /* 0x010fda0000706470 */
[----:B------:R-:W-:Y:S05]  /*00e0*/  @P0 EXIT ;  /* 0x000000000000094d */ /* 0x000fea0003800000 */
[----:B------:R-:W0:Y:S01]  /*00f0*/  LDC R2, c[0x0][0x39c] ;  /* 0x0000e700ff027b82 */ /* 0x000e220000000800 */
[----:B------:R-:W1:Y:S01]  /*0100*/  LDCU.64 UR6, c[0x0][0x358] ;  /* 0x00006b00ff0677ac */ /* 0x000e620008000a00 */
[----:B------:R-:W-:Y:S02]  /*0110*/  CS2R R18, SRZ ;  /* 0x0000000000127805 */ /* 0x000fe4000001ff00 */
[----:B0-----:R-:W-:-:S13]  /*0120*/  ISETP.NE.AND P0, PT, R2, RZ, PT ;  /* 0x000000ff0200720c */ /* 0x001fda0003f05270 */
[----:B-1----:R-:W-:Y:S05]  /*0130*/  @!P0 BRA `(.L_x_0) ;  /* 0x0000000800448947 */ /* 0x002fea0003800000 */
[C---:B------:R-:W-:Y:S01]  /*0140*/  ISETP.GE.U32.AND P1, PT, R2.reuse, 0x8, PT ;  /* 0x000000080200780c */ /* 0x040fe20003f26070 */
[----:B------:R-:W-:Y:S01]  /*0150*/  HFMA2 R6, -RZ, RZ, 0, 0 ;  /* 0x00000000ff067431 */ /* 0x000fe200000001ff */
[----:B------:R-:W-:Y:S02]  /*0160*/  LOP3.LUT R4, R2, 0x7, RZ, 0xc0, !PT ;  /* 0x0000000702047812 */ /* 0x000fe400078ec0ff */
[----:B------:R-:W-:Y:S02]  /*0170*/  CS2R R18, SRZ ;  /* 0x0000000000127805 */ /* 0x000fe4000001ff00 */
[----:B------:R-:W-:-:S07]  /*0180*/  ISETP.NE.AND P0, PT, R4, RZ, PT ;  /* 0x000000ff0400720c */ /* 0x000fce0003f05270 */
[----:B------:R-:W-:Y:S06]  /*0190*/  @!P1 BRA `(.L_x_1) ;  /* 0x0000000400249947 */ /* 0x000fec0003800000 */
[----:B------:R-:W-:Y:S01]  /*01a0*/  LOP3.LUT R6, R2, 0xfffffff8, RZ, 0xc0, !PT ;  /* 0xfffffff802067812 */ /* 0x000fe200078ec0ff */
[C---:B------:R-:W-:Y:S01]  /*01b0*/  IMAD R11, R0.reuse, 0x3, R5 ;  /* 0x00000003000b7824 */ /* 0x040fe200078e0205 */
[C---:B------:R-:W-:Y:S01]  /*01c0*/  IADD3 R7, PT, PT, R0.reuse, UR4, R7 ;  /* 0x0000000400077c10 */ /* 0x040fe2000fffe007 */
[C-C-:B------:R-:W-:Y:S01]  /*01d0*/  IMAD R25, R0.reuse, 0x5, R5.reuse ;  /* 0x0000000500197824 */ /* 0x140fe200078e0205 */
[CC--:B------:R-:W-:Y:S01]  /*01e0*/  LEA R9, R0.reuse, R5.reuse, 0x1 ;  /* 0x0000000500097211 */ /* 0x0c0fe200078e08ff */
[C-C-:B------:R-:W-:Y:S01]  /*01f0*/  IMAD R27, R0.reuse, 0x6, R5.reuse ;  /* 0x00000006001b7824 */ /* 0x140fe200078e0205 */
[CC--:B------:R-:W-:Y:S01]  /*0200*/  LEA R23, R0.reuse, R5.reuse, 0x2 ;  /* 0x0000000500177211 */ /* 0x0c0fe200078e10ff */
[----:B------:R-:W-:Y:S01]  /*0210*/  IMAD R29, R0, 0x7, R5 ;  /* 0x00000007001d7824 */ /* 0x000fe200078e0205 */
[----:B------:R-:W-:Y:S01]  /*0220*/  MOV R8, R5 ;  /* 0x0000000500087202 */ /* 0x000fe20000000f00 */
[----:B------:R-:W-:Y:S01]  /*0230*/  IMAD R10, R3, R2, 0x3 ;  /* 0x00000003030a7424 */ /* 0x000fe200078e0202 */
[----:B------:R-:W-:-:S02]  /*0240*/  CS2R R18, SRZ ;  /* 0x0000000000127805 */ /* 0x000fc4000001ff00 */
[----:B------:R-:W-:-:S07]  /*0250*/  IADD3 R22, PT, PT, -R6, RZ, RZ ;  /* 0x000000ff06167210 */ /* 0x000fce0007ffe1ff */
.L_x_2:
[----:B------:R-:W0:Y:S01]  /*0260*/  LDC.64 R12, c[0x0][0x380] ;  /* 0x0000e000ff0c7b82 */ /* 0x000e220000000a00 */
[----:B------:R-:W-:-:S07]  /*0270*/  IADD3 R17, PT, PT, R10, -0x3, RZ ;  /* 0xfffffffd0a117810 */ /* 0x000fce0007ffe0ff */
[----:B------:R-:W1:Y:S01]  /*0280*/  LDC.64 R14, c[0x0][0x388] ;  /* 0x0000e200ff0e7b82 */ /* 0x000e620000000a00 */
[----:B0-----:R-:W-:-:S06]  /*0290*/  IMAD.WIDE.U32 R16, R17, 0x8, R12 ;  /* 0x0000000811107825 */ /* 0x001fcc00078e000c */
[----:B------:R-:W2:Y:S01]  /*02a0*/  LDG.E.64 R16, desc[UR6][R16.64] ;  /* 0x0000000610107981 */ /* 0x000ea2000c1e1b00 */
[----:B-1----:R-:W-:-:S06]  /*02b0*/  IMAD.WIDE.U32 R20, R8, 0x8, R14 ;  /* 0x0000000808147825 */ /* 0x002fcc00078e000e */
[----:B------:R-:W2:Y:S02]  /*02c0*/  LDG.E.64 R20, desc[UR6][R20.64] ;  /* 0x0000000614147981 */ /* 0x000ea4000c1e1b00 */
[----:B--2---:R-:W-:Y:S01]  /*02d0*/  DFMA R20, R16, R20, R18 ;  /* 0x000000141014722b */ /* 0x004fe20000000012 */
[----:B------:R-:W-:-:S05]  /*02e0*/  IADD3 R19, PT, PT, R10, -0x2, RZ ;  /* 0xfffffffe0a137810 */ /* 0x000fca0007ffe0ff */
[----:B------:R-:W-:-:S04]  /*02f0*/  IMAD.WIDE.U32 R16, R19, 0x8, R12 ;  /* 0x0000000813107825 */ /* 0x000fc800078e000c */
[----:B------:R-:W-:Y:S02]  /*0300*/  IMAD.WIDE.U32 R18, R7, 0x8, R14 ;  /* 0x0000000807127825 */ /* 0x000fe400078e000e */
[----:B------:R-:W2:Y:S04]  /*0310*/  LDG.E.64 R16, desc[UR6][R16.64] ;  /* 0x0000000610107981 */ /* 0x000ea8000c1e1b00 */
[----:B------:R-:W2:Y:S01]  /*0320*/  LDG.E.64 R18, desc[UR6][R18.64] ;  /* 0x0000000612127981 */ /* 0x000ea2000c1e1b00 */
[----:B------:R-:W-:Y:S01]  /*0330*/  IADD3 R24, PT, PT, R10, -0x1, RZ ;  /* 0xffffffff0a187810 */ /* 0x000fe20007ffe0ff */
[----:B--2---:R-:W-:-:S04]  /*0340*/  DFMA R18, R16, R18, R20 ;  /* 0x000000121012722b */ /* 0x004fc80000000014 */
[----:B------:R-:W-:-:S04]  /*0350*/  IMAD.WIDE.U32 R16, R24, 0x8, R12 ;  /* 0x0000000818107825 */ /* 0x000fc800078e000c */
[----:B------:R-:W-:Y:S02]  /*0360*/  IMAD.WIDE.U32 R20, R9, 0x8, R14 ;  /* 0x0000000809147825 */ /* 0x000fe400078e000e */
[----:B------:R-:W2:Y:S04]  /*0370*/  LDG.E.64 R16, desc[UR6][R16.64] ;  /* 0x0000000610107981 */ /* 0x000ea8000c1e1b00 */
[----:B------:R-:W2:Y:S02]  /*0380*/  LDG.E.64 R20, desc[UR6][R20.64] ;  /* 0x0000000614147981 */ /* 0x000ea4000c1e1b00 */
[----:B--2---:R-:W-:Y:S01]  /*0390*/  DFMA R20, R16, R20, R18 ;  /* 0x000000141014722b */ /* 0x004fe20000000012 */
[----:B------:R-:W-:-:S04]  /*03a0*/  IMAD.WIDE.U32 R16, R10, 0x8, R12 ;  /* 0x000000080a107825 */ /* 0x000fc800078e000c */
[----:B------:R-:W-:Y:S02]  /*03b0*/  IMAD.WIDE.U32 R18, R11, 0x8, R14 ;  /* 0x000000080b127825 */ /* 0x000fe400078e000e */
[----:B------:R-:W2:Y:S04]  /*03c0*/  LDG.E.64 R16, desc[UR6][R16.64] ;  /* 0x0000000610107981 */ /* 0x000ea8000c1e1b00 */
[----:B------:R-:W2:Y:S01]  /*03d0*/  LDG.E.64 R18, desc[UR6][R18.64] ;  /* 0x0000000612127981 */ /* 0x000ea2000c1e1b00 */
[----:B------:R-:W-:Y:S01]  /*03e0*/  IADD3 R24, PT, PT, R10, 0x1, RZ ;  /* 0x000000010a187810 */ /* 0x000fe20007ffe0ff */
[----:B--2---:R-:W-:-:S04]  /*03f0*/  DFMA R18, R16, R18, R20 ;  /* 0x000000121012722b */ /* 0x004fc80000000014 */
[----:B------:R-:W-:-:S04]  /*0400*/  IMAD.WIDE.U32 R16, R24, 0x8, R12 ;  /* 0x0000000818107825 */ /* 0x000fc800078e000c */
[----:B------:R-:W-:Y:S02]  /*0410*/  IMAD.WIDE.U32 R20, R23, 0x8, R14 ;  /* 0x0000000817147825 */ /* 0x000fe400078e000e */
[----:B------:R-:W2:Y:S04]  /*0420*/  LDG.E.64 R16, desc[UR6][R16.64] ;  /* 0x0000000610107981 */ /* 0x000ea8000c1e1b00 */
[----:B------:R-:W2:Y:S01]  /*0430*/  LDG.E.64 R20, desc[UR6][R20.64] ;  /* 0x0000000614147981 */ /* 0x000ea2000c1e1b00 */
[----:B------:R-:W-:Y:S01]  /*0440*/  VIADD R24, R10, 0x2 ;  /* 0x000000020a187836 */ /* 0x000fe20000000000 */
[----:B--2---:R-:W-:-:S03]  /*0450*/  DFMA R20, R16, R20, R18 ;  /* 0x000000141014722b */ /* 0x004fc60000000012 */
[----:B------:R-:W-:-:S04]  /*0460*/  IMAD.WIDE.U32 R16, R24, 0x8, R12 ;  /* 0x0000000818107825 */ /* 0x000fc800078e000c */
[----:B------:R-:W-:Y:S02]  /*0470*/  IMAD.WIDE.U32 R18, R25, 0x8, R14 ;  /* 0x0000000819127825 */ /* 0x000fe400078e000e */
[----:B------:R-:W2:Y:S04]  /*0480*/  LDG.E.64 R16, desc[UR6][R16.64] ;  /* 0x0000000610107981 */ /* 0x000ea8000c1e1b00 */
[----:B------:R-:W2:Y:S01]  /*0490*/  LDG.E.64 R18, desc[UR6][R18.64] ;  /* 0x0000000612127981 */ /* 0x000ea2000c1e1b00 */
[----:B------:R-:W-:Y:S01]  /*04a0*/  IADD3 R24, PT, PT, R10, 0x3, RZ ;  /* 0x000000030a187810 */ /* 0x000fe20007ffe0ff */
[----:B--2---:R-:W-:-:S04]  /*04b0*/  DFMA R18, R16, R18, R20 ;  /* 0x000000121012722b */ /* 0x004fc80000000014 */
[----:B------:R-:W-:Y:S01]  /*04c0*/  IMAD.WIDE.U32 R16, R24, 0x8, R12 ;  /* 0x0000000818107825 */ /* 0x000fe200078e000c */
[----:B------:R-:W-:-:S03]  /*04d0*/  IADD3 R24, PT, PT, R10, 0x4, RZ ;  /* 0x000000040a187810 */ /* 0x000fc60007ffe0ff */
[----:B------:R-:W-:Y:S02]  /*04e0*/  IMAD.WIDE.U32 R20, R27, 0x8, R14 ;  /* 0x000000081b147825 */ /* 0x000fe400078e000e */
[----:B------:R-:W2:Y:S02]  /*04f0*/  LDG.E.64 R16, desc[UR6][R16.64] ;  /* 0x0000000610107981 */ /* 0x000ea4000c1e1b00 */
[----:B------:R-:W-:Y:S02]  /*0500*/  IMAD.WIDE.U32 R12, R24, 0x8, R12 ;  /* 0x00000008180c7825 */ /* 0x000fe400078e000c */
[----:B------:R-:W2:Y:S02]  /*0510*/  LDG.E.64 R20, desc[UR6][R20.64] ;  /* 0x0000000614147981 */ /* 0x000ea4000c1e1b00 */
[----:B------:R-:W-:Y:S02]  /*0520*/  IMAD.WIDE.U32 R14, R29, 0x8, R14 ;  /* 0x000000081d0e7825 */ /* 0x000fe400078e000e */
[----:B------:R-:W3:Y:S04]  /*0530*/  LDG.E.64 R12, desc[UR6][R12.64] ;  /* 0x000000060c0c7981 */ /* 0x000ee8000c1e1b00 */
[----:B------:R-:W3:Y:S01]  /*0540*/  LDG.E.64 R14, desc[UR6][R14.64] ;  /* 0x000000060e0e7981 */ /* 0x000ee2000c1e1b00 */
[----:B------:R-:W-:-:S04]  /*0550*/  IADD3 R22, PT, PT, R22, 0x8, RZ ;  /* 0x0000000816167810 */ /* 0x000fc80007ffe0ff */
[----:B------:R-:W-:Y:S01]  /*0560*/  ISETP.NE.AND P1, PT, R22, RZ, PT ;  /* 0x000000ff1600720c */ /* 0x000fe20003f25270 */
[----:B------:R-:W-:Y:S01]  /*0570*/  IMAD R11, R0, 0x8, R11 ;  /* 0x00000008000b7824 */ /* 0x000fe200078e020b */
[----:B------:R-:W-:Y:S02]  /*0580*/  IADD3 R10, PT, PT, R10, 0x8, RZ ;  /* 0x000000080a0a7810 */ /* 0x000fe40007ffe0ff */
[C---:B------:R-:W-:Y:S02]  /*0590*/  LEA R7, R0.reuse, R7, 0x3 ;  /* 0x0000000700077211 */ /* 0x040fe400078e18ff */
[C---:B------:R-:W-:Y:S02]  /*05a0*/  LEA R9, R0.reuse, R9, 0x3 ;  /* 0x0000000900097211 */ /* 0x040fe400078e18ff */
[C---:B------:R-:W-:Y:S02]  /*05b0*/  LEA R23, R0.reuse, R23, 0x3 ;  /* 0x0000001700177211 */ /* 0x040fe400078e18ff */
[----:B------:R-:W-:-:S02]  /*05c0*/  LEA R25, R0, R25, 0x3 ;  /* 0x0000001900197211 */ /* 0x000fc400078e18ff */
[C---:B------:R-:W-:Y:S02]  /*05d0*/  LEA R27, R0.reuse, R27, 0x3 ;  /* 0x0000001b001b7211 */ /* 0x040fe400078e18ff */
[C---:B------:R-:W-:Y:S02]  /*05e0*/  LEA R29, R0.reuse, R29, 0x3 ;  /* 0x0000001d001d7211 */ /* 0x040fe400078e18ff */
[----:B------:R-:W-:Y:S01]  /*05f0*/  LEA R8, R0, R8, 0x3 ;  /* 0x0000000800087211 */ /* 0x000fe200078e18ff */
[----:B--2---:R-:W-:-:S08]  /*0600*/  DFMA R18, R16, R20, R18 ;  /* 0x000000141012722b */ /* 0x004fd00000000012 */
[----:B---3--:R-:W-:Y:S01]  /*0610*/  DFMA R18, R12, R14, R18 ;  /* 0x0000000e0c12722b */ /* 0x008fe20000000012 */
[----:B------:R-:W-:Y:S10]  /*0620*/  @P1 BRA `(.L_x_2) ;  /* 0xfffffffc000c1947 */ /* 0x000ff4000383ffff */
.L_x_1:
[----:B------:R-:W-:Y:S05]  /*0630*/  @!P0 BRA `(.L_x_0) ;  /* 0x0000000400048947 */ /* 0x000fea0003800000 */
[----:B------:R-:W-:Y:S02]  /*0640*/  ISETP.GE.U32.AND P0, PT, R4, 0x4, PT ;  /* 0x000000040400780c */ /* 0x000fe40003f06070 */
[----:B------:R-:W-:-:S04]  /*0650*/  LOP3.LUT R7, R2, 0x3, RZ, 0xc0, !PT ;  /* 0x0000000302077812 */ /* 0x000fc800078ec0ff */
[----:B------:R-:W-:-:S07]  /*0660*/  ISETP.NE.AND P1, PT, R7, RZ, PT ;  /* 0x000000ff0700720c */ /* 0x000fce0003f25270 */
[----:B------:R-:W-:Y:S06]  /*0670*/  @!P0 BRA `(.L_x_3) ;  /* 0x00000000007c8947 */ /* 0x000fec0003800000 */
[----:B------:R-:W0:Y:S01]  /*0680*/  LDC.64 R16, c[0x0][0x380] ;  /* 0x0000e000ff107b82 */ /* 0x000e220000000a00 */
[----:B------:R-:W-:Y:S02]  /*0690*/  IMAD R23, R3, R2, R6 ;  /* 0x0000000203177224 */ /* 0x000fe400078e0206 */
[----:B------:R-:W-:-:S03]  /*06a0*/  IMAD R13, R6, R0, R5 ;  /* 0x00000000060d7224 */ /* 0x000fc600078e0205 */
[----:B------:R-:W-:Y:S02]  /*06b0*/  IADD3 R15, PT, PT, R23, 0x1, RZ ;  /* 0x00000001170f7810 */ /* 0x000fe40007ffe0ff */
[----:B------:R-:W1:Y:S01]  /*06c0*/  LDC.64 R24, c[0x0][0x388] ;  /* 0x0000e200ff187b82 */ /* 0x000e620000000a00 */
[----:B------:R-:W-:Y:S01]  /*06d0*/  IADD3 R27, PT, PT, R13, R0, RZ ;  /* 0x000000000d1b7210 */ /* 0x000fe20007ffe0ff */
[C---:B------:R-:W-:Y:S02]  /*06e0*/  VIADD R21, R23.reuse, 0x2 ;  /* 0x0000000217157836 */ /* 0x040fe40000000000 */
[----:B0-----:R-:W-:-:S04]  /*06f0*/  IMAD.WIDE.U32 R8, R23, 0x8, R16 ;  /* 0x0000000817087825 */ /* 0x001fc800078e0010 */
[----:B-1----:R-:W-:Y:S02]  /*0700*/  IMAD.WIDE.U32 R10, R13, 0x8, R24 ;  /* 0x000000080d0a7825 */ /* 0x002fe400078e0018 */
[----:B------:R-:W2:Y:S02]  /*0710*/  LDG.E.64 R8, desc[UR6][R8.64] ;  /* 0x0000000608087981 */ /* 0x000ea4000c1e1b00 */
[----:B------:R-:W-:Y:S02]  /*0720*/  IMAD.WIDE.U32 R12, R15, 0x8, R16 ;  /* 0x000000080f0c7825 */ /* 0x000fe400078e0010 */
[----:B------:R-:W2:Y:S01]  /*0730*/  LDG.E.64 R10, desc[UR6][R10.64] ;  /* 0x000000060a0a7981 */ /* 0x000ea2000c1e1b00 */
[----:B------:R-:W-:Y:S01]  /*0740*/  IADD3 R23, PT, PT, R23, 0x3, RZ ;  /* 0x0000000317177810 */ /* 0x000fe20007ffe0ff */
[C---:B------:R-:W-:Y:S01]  /*0750*/  IMAD.WIDE.U32 R14, R27.reuse, 0x8, R24 ;  /* 0x000000081b0e7825 */ /* 0x040fe200078e0018 */
[----:B------:R-:W-:Y:S01]  /*0760*/  IADD3 R27, PT, PT, R27, R0, RZ ;  /* 0x000000001b1b7210 */ /* 0x000fe20007ffe0ff */
[----:B------:R-:W3:Y:S02]  /*0770*/  LDG.E.64 R12, desc[UR6][R12.64] ;  /* 0x000000060c0c7981 */ /* 0x000ee4000c1e1b00 */
[----:B------:R-:W-:-:S02]  /*0780*/  IMAD.WIDE.U32 R20, R21, 0x8, R16 ;  /* 0x0000000815147825 */ /* 0x000fc400078e0010 */
[----:B------:R-:W3:Y:S02]  /*0790*/  LDG.E.64 R14, desc[UR6][R14.64] ;  /* 0x000000060e0e7981 */ /* 0x000ee4000c1e1b00 */
[----:B------:R-:W-:Y:S02]  /*07a0*/  IMAD.WIDE.U32 R16, R23, 0x8, R16 ;  /* 0x0000000817107825 */ /* 0x000fe400078e0010 */
[----:B------:R-:W4:Y:S02]  /*07b0*/  LDG.E.64 R20, desc[UR6][R20.64] ;  /* 0x0000000614147981 */ /* 0x000f24000c1e1b00 */
[C-C-:B------:R-:W-:Y:S01]  /*07c0*/  IMAD.WIDE.U32 R22, R27.reuse, 0x8, R24.reuse ;  /* 0x000000081b167825 */ /* 0x140fe200078e0018 */
[----:B------:R-:W-:Y:S01]  /*07d0*/  IADD3 R27, PT, PT, R27, R0, RZ ;  /* 0x000000001b1b7210 */ /* 0x000fe20007ffe0ff */
[----:B------:R-:W5:Y:S04]  /*07e0*/  LDG.E.64 R16, desc[UR6][R16.64] ;  /* 0x0000000610107981 */ /* 0x000f68000c1e1b00 */
[----:B------:R-:W4:Y:S01]  /*07f0*/  LDG.E.64 R22, desc[UR6][R22.64] ;  /* 0x0000000616167981 */ /* 0x000f22000c1e1b00 */
[----:B------:R-:W-:-:S06]  /*0800*/  IMAD.WIDE.U32 R24, R27, 0x8, R24 ;  /* 0x000000081b187825 */ /* 0x000fcc00078e0018 */
[----:B------:R-:W5:Y:S01]  /*0810*/  LDG.E.64 R24, desc[UR6][R24.64] ;  /* 0x0000000618187981 */ /* 0x000f62000c1e1b00 */
[----:B------:R-:W-:Y:S01]  /*0820*/  IADD3 R6, PT, PT, R6, 0x4, RZ ;  /* 0x0000000406067810 */ /* 0x000fe20007ffe0ff */
[----:B--2---:R-:W-:-:S08]  /*0830*/  DFMA R8, R8, R10, R18 ;  /* 0x0000000a0808722b */ /* 0x004fd00000000012 */
[----:B---3--:R-:W-:-:S08]  /*0840*/  DFMA R8, R12, R14, R8 ;  /* 0x0000000e0c08722b */ /* 0x008fd00000000008 */
[----:B----4-:R-:W-:-:S08]  /*0850*/  DFMA R8, R20, R22, R8 ;  /* 0x000000161408722b */ /* 0x010fd00000000008 */
[----:B-----5:R-:W-:-:S11]  /*0860*/  DFMA R18, R16, R24, R8 ;  /* 0x000000181012722b */ /* 0x020fd60000000008 */
.L_x_3:
[----:B------:R-:W-:Y:S05]  /*0870*/  @!P1 BRA `(.L_x_0) ;  /* 0x0000000000749947 */ /* 0x000fea0003800000 */
[----:B------:R-:W0:Y:S01]  /*0880*/  LDC.64 R20, c[0x0][0x380] ;  /* 0x0000e000ff147b82 */ /* 0x000e220000000a00 */
[----:B------:R-:W-:Y:S02]  /*0890*/  ISETP.NE.AND P0, PT, R7, 0x1, PT ;  /* 0x000000010700780c */ /* 0x000fe40003f05270 */
[----:B------:R-:W-:-:S04]  /*08a0*/  LOP3.LUT R4, R2, 0x1, RZ, 0xc0, !PT ;  /* 0x0000000102047812 */ /* 0x000fc800078ec0ff */
[----:B------:R-:W-:Y:S01]  /*08b0*/  ISETP.NE.U32.AND P1, PT, R4, 0x1, PT ;  /* 0x000000010400780c */ /* 0x000fe20003f25070 */
[----:B------:R-:W1:Y:S06]  /*08c0*/  LDC.64 R16, c[0x0][0x388] ;  /* 0x0000e200ff107b82 */ /* 0x000e6c0000000a00 */
[----:B------:R-:W-:Y:S02]  /*08d0*/  @P0 IMAD R7, R3, R2, R6 ;  /* 0x0000000203070224 */ /* 0x000fe400078e0206 */
[----:B------:R-:W2:Y:S01]  /*08e0*/  LDC.64 R12, c[0x0][0x380] ;  /* 0x0000e000ff0c7b82 */ /* 0x000ea20000000a00 */
[C---:B------:R-:W-:Y:S01]  /*08f0*/  @P0 IMAD R23, R6.reuse, R0, R5 ;  /* 0x0000000006170224 */ /* 0x040fe200078e0205 */
[----:B------:R-:W-:-:S06]  /*0900*/  @P0 IADD3 R6, PT, PT, R6, 0x2, RZ ;  /* 0x0000000206060810 */ /* 0x000fcc0007ffe0ff */
[----:B------:R-:W3:Y:S01]  /*0910*/  LDC.64 R8, c[0x0][0x388] ;  /* 0x0000e200ff087b82 */ /* 0x000ee20000000a00 */
[C---:B0-----:R-:W-:Y:S01]  /*0920*/  @P0 IMAD.WIDE.U32 R14, R7.reuse, 0x8, R20 ;  /* 0x00000008070e0825 */ /* 0x041fe200078e0014 */
[----:B------:R-:W-:-:S05]  /*0930*/  @P0 IADD3 R7, PT, PT, R7, 0x1, RZ ;  /* 0x0000000107070810 */ /* 0x000fca0007ffe0ff */
[----:B------:R-:W4:Y:S01]  /*0940*/  @P0 LDG.E.64 R14, desc[UR6][R14.64] ;  /* 0x000000060e0e0981 */ /* 0x000f22000c1e1b00 */
[C---:B-1----:R-:W-:Y:S01]  /*0950*/  @P0 IMAD.WIDE.U32 R10, R23.reuse, 0x8, R16 ;  /* 0x00000008170a0825 */ /* 0x042fe200078e0010 */
[----:B------:R-:W-:-:S05]  /*0960*/  @P0 IADD3 R23, PT, PT, R23, R0, RZ ;  /* 0x0000000017170210 */ /* 0x000fca0007ffe0ff */
[----:B------:R-:W4:Y:S01]  /*0970*/  @P0 LDG.E.64 R10, desc[UR6][R10.64] ;  /* 0x000000060a0a0981 */ /* 0x000f22000c1e1b00 */
[----:B------:R-:W-:-:S04]  /*0980*/  @P0 IMAD.WIDE.U32 R16, R23, 0x8, R16 ;  /* 0x0000000817100825 */ /* 0x000fc800078e0010 */
[----:B------:R-:W-:Y:S02]  /*0990*/  @P0 IMAD.WIDE.U32 R20, R7, 0x8, R20 ;  /* 0x0000000807140825 */ /* 0x000fe400078e0014 */
[----:B------:R-:W5:Y:S02]  /*09a0*/  @P0 LDG.E.64 R16, desc[UR6][R16.64] ;  /* 0x0000000610100981 */ /* 0x000f64000c1e1b00 */
[----:B------:R-:W-:Y:S02]  /*09b0*/  @!P1 IMAD R23, R3, R2, R6 ;  /* 0x0000000203179224 */ /* 0x000fe400078e0206 */
[----:B------:R-:W-:Y:S02]  /*09c0*/  @!P1 IMAD R25, R6, R0, R5 ;  /* 0x0000000006199224 */ /* 0x000fe400078e0205 */
[----:B------:R-:W5:Y:S01]  /*09d0*/  @P0 LDG.E.64 R6, desc[UR6][R20.64] ;  /* 0x0000000614060981 */ /* 0x000f62000c1e1b00 */
[----:B--2---:R-:W-:-:S04]  /*09e0*/  @!P1 IMAD.WIDE.U32 R12, R23, 0x8, R12 ;  /* 0x00000008170c9825 */ /* 0x004fc800078e000c */
[----:B---3--:R-:W-:Y:S02]  /*09f0*/  @!P1 IMAD.WIDE.U32 R8, R25, 0x8, R8 ;  /* 0x0000000819089825 */ /* 0x008fe400078e0008 */
[----:B------:R-:W2:Y:S04]  /*0a00*/  @!P1 LDG.E.64 R12, desc[UR6][R12.64] ;  /* 0x000000060c0c9981 */ /* 0x000ea8000c1e1b00 */
[----:B------:R-:W2:Y:S01]  /*0a10*/  @!P1 LDG.E.64 R8, desc[UR6][R8.64] ;  /* 0x0000000608089981 */ /* 0x000ea2000c1e1b00 */
[----:B----4-:R-:W-:-:S08]  /*0a20*/  @P0 DFMA R10, R14, R10, R18 ;  /* 0x0000000a0e0a022b */ /* 0x010fd00000000012 */
[----:B-----5:R-:W-:-:S08]  /*0a30*/  @P0 DFMA R18, R6, R16, R10 ;  /* 0x000000100612022b */ /* 0x020fd0000000000a */
[----:B--2---:R-:W-:-:S11]  /*0a40*/  @!P1 DFMA R18, R12, R8, R18 ;  /* 0x000000080c12922b */ /* 0x004fd60000000012 */
.L_x_0:
[----:B------:R-:W0:Y:S01]  /*0a50*/  LDC.64 R6, c[0x0][0x390] ;  /* 0x0000e400ff067b82 */ /* 0x000e220000000a00 */
[----:B------:R-:W-:-:S04]  /*0a60*/  IMAD R3, R3, R0, R5 ;  /* 0x0000000003037224 */ /* 0x000fc800078e0205 */
[----:B0-----:R-:W-:-:S05]  /*0a70*/  IMAD.WIDE.U32 R2, R3, 0x8, R6 ;  /* 0x0000000803027825 */ /* 0x001fca00078e0006 */
[----:B------:R-:W-:Y:S01]  /*0a80*/  STG.E.64 desc[UR6][R2.64], R18 ;  /* 0x0000001202007986 */ /* 0x000fe2000c101b06 */
[----:B------:R-:W-:Y:S05]  /*0a90*/  EXIT ;  /* 0x000000000000794d */ /* 0x000fea0003800000 */
.L_x_4:
[----:B------:R-:W-:-:S00]  /*0aa0*/  BRA `(.L_x_4) ;  /* 0xfffffffc00fc7947 */ /* 0x000fc0000383ffff */
[----:B------:R-:W-:-:S00]  /*0ab0*/  NOP ;  /* 0x0000000000007918 */ /* 0x000fc00000000000 */
        /* <DEDUP_REMOVED lines=12> */
.L_x_5:


//--------------------- .nv.shared.reserved.0     --------------------------
	.section	.nv.shared.reserved.0,"aw",@nobits
	.weak		__nv_reservedSMEM_offset_0_alias
	.size		__nv_reservedSMEM_offset_0_alias, 0, 64
	.other		__nv_reservedSMEM_offset_0_alias,@"STO_CUDA_RESERVED_SHARED STV_DEFAULT"
__nv_reservedSMEM_offset_0_alias:
	.zero		0
	.zero		64


//--------------------- .nv.constant0._Z17gpuMatrixMultiplyPdS_S_iii --------------------------
	.section	.nv.constant0._Z17gpuMatrixMultiplyPdS_S_iii,"a",@progbits
	.sectionflags	@""
	.align	4
.nv.constant0._Z17gpuMatrixMultiplyPdS_S_iii:
	.zero		932


//--------------------- SYMBOLS --------------------------

	.type		.nv.reservedSmem.offset0,@object
	.size		.nv.reservedSmem.offset0,0x4
